	.headerflags	@"EF_CUDA_TEXMODE_UNIFIED EF_CUDA_64BIT_ADDRESS EF_CUDA_ACCELERATORS EF_CUDA_SM90 EF_CUDA_VIRTUAL_SM(EF_CUDA_SM90)"
	.elftype	@"ET_EXEC"


//--------------------- .nv.info                  --------------------------
	.section	.nv.info,"",@"SHT_CUDA_INFO"
	.align	4


	//----- nvinfo : EIATTR_REGCOUNT
	.align		4
        /*0000*/ 	.byte	0x04, 0x2f
        /*0002*/ 	.short	(.L_3 - .L_2)
	.align		4
.L_2:
        /*0004*/ 	.word	index@(triton_poi_fused__native_batch_norm_legit_no_training_cat_relu_13)
        /*0008*/ 	.word	0x00000018


	//----- nvinfo : EIATTR_MIN_STACK_SIZE
	.align		4
.L_3:
        /*000c*/ 	.byte	0x04, 0x12
        /*000e*/ 	.short	(.L_5 - .L_4)
	.align		4
.L_4:
        /*0010*/ 	.word	index@(triton_poi_fused__native_batch_norm_legit_no_training_cat_relu_13)
        /*0014*/ 	.word	0x00000000


	//----- nvinfo : EIATTR_FRAME_SIZE
	.align		4
.L_5:
        /*0018*/ 	.byte	0x04, 0x11
        /*001a*/ 	.short	(.L_7 - .L_6)
	.align		4
.L_6:
        /*001c*/ 	.word	index@(triton_poi_fused__native_batch_norm_legit_no_training_cat_relu_13)
        /*0020*/ 	.word	0x00000000


	//----- nvinfo : EIATTR_MIN_STACK_SIZE
	.align		4
.L_7:
        /*0024*/ 	.byte	0x04, 0x12
        /*0026*/ 	.short	(.L_9 - .L_8)
	.align		4
.L_8:
        /*0028*/ 	.word	index@(triton_poi_fused__native_batch_norm_legit_no_training_cat_relu_13)
        /*002c*/ 	.word	0x00000000
.L_9:


//--------------------- .nv.info.triton_poi_fused__native_batch_norm_legit_no_training_cat_relu_13 --------------------------
	.section	.nv.info.triton_poi_fused__native_batch_norm_legit_no_training_cat_relu_13,"",@"SHT_CUDA_INFO"
	.sectionflags	@""
	.align	4


	//----- nvinfo : EIATTR_CUDA_API_VERSION
	.align		4
        /*0000*/ 	.byte	0x04, 0x37
        /*0002*/ 	.short	(.L_11 - .L_10)
.L_10:
        /*0004*/ 	.word	0x0000007c


	//----- nvinfo : EIATTR_KPARAM_INFO
	.align		4
.L_11:
        /*0008*/ 	.byte	0x04, 0x17
        /*000a*/ 	.short	(.L_13 - .L_12)
.L_12:
        /*000c*/ 	.word	0x00000000
        /*0010*/ 	.short	0x0009
        /*0012*/ 	.short	0x0048
        /*0014*/ 	.byte	0x00, 0xf0, 0x11, 0x00


	//----- nvinfo : EIATTR_KPARAM_INFO
	.align		4
.L_13:
        /*0018*/ 	.byte	0x04, 0x17
        /*001a*/ 	.short	(.L_15 - .L_14)
.L_14:
        /*001c*/ 	.word	0x00000000
        /*0020*/ 	.short	0x0008
        /*0022*/ 	.short	0x0040
        /*0024*/ 	.byte	0x00, 0xf4, 0x21, 0x00


	//----- nvinfo : EIATTR_KPARAM_INFO
	.align		4
.L_15:
        /*0028*/ 	.byte	0x04, 0x17
        /*002a*/ 	.short	(.L_17 - .L_16)
.L_16:
        /*002c*/ 	.word	0x00000000
        /*0030*/ 	.short	0x0007
        /*0032*/ 	.short	0x0038
        /*0034*/ 	.byte	0x00, 0xf4, 0x21, 0x00


	//----- nvinfo : EIATTR_KPARAM_INFO
	.align		4
.L_17:
        /*0038*/ 	.byte	0x04, 0x17
        /*003a*/ 	.short	(.L_19 - .L_18)
.L_18:
        /*003c*/ 	.word	0x00000000
        /*0040*/ 	.short	0x0006
        /*0042*/ 	.short	0x0030
        /*0044*/ 	.byte	0x00, 0xf4, 0x21, 0x00


	//----- nvinfo : EIATTR_KPARAM_INFO
	.align		4
.L_19:
        /*0048*/ 	.byte	0x04, 0x17
        /*004a*/ 	.short	(.L_21 - .L_20)
.L_20:
        /*004c*/ 	.word	0x00000000
        /*0050*/ 	.short	0x0005
        /*0052*/ 	.short	0x0028
        /*0054*/ 	.byte	0x00, 0xf4, 0x21, 0x00


	//----- nvinfo : EIATTR_KPARAM_INFO
	.align		4
.L_21:
        /*0058*/ 	.byte	0x04, 0x17
        /*005a*/ 	.short	(.L_23 - .L_22)
.L_22:
        /*005c*/ 	.word	0x00000000
        /*0060*/ 	.short	0x0004
        /*0062*/ 	.short	0x0020
        /*0064*/ 	.byte	0x00, 0xf4, 0x21, 0x00


	//----- nvinfo : EIATTR_KPARAM_INFO
	.align		4
.L_23:
        /*0068*/ 	.byte	0x04, 0x17
        /*006a*/ 	.short	(.L_25 - .L_24)
.L_24:
        /*006c*/ 	.word	0x00000000
        /*0070*/ 	.short	0x0003
        /*0072*/ 	.short	0x0018
        /*0074*/ 	.byte	0x00, 0xf4, 0x21, 0x00


	//----- nvinfo : EIATTR_KPARAM_INFO
	.align		4
.L_25:
        /*0078*/ 	.byte	0x04, 0x17
        /*007a*/ 	.short	(.L_27 - .L_26)
.L_26:
        /*007c*/ 	.word	0x00000000
        /*0080*/ 	.short	0x0002
        /*0082*/ 	.short	0x0010
        /*0084*/ 	.byte	0x00, 0xf4, 0x21, 0x00


	//----- nvinfo : EIATTR_KPARAM_INFO
	.align		4
.L_27:
        /*0088*/ 	.byte	0x04, 0x17
        /*008a*/ 	.short	(.L_29 - .L_28)
.L_28:
        /*008c*/ 	.word	0x00000000
        /*0090*/ 	.short	0x0001
        /*0092*/ 	.short	0x0008
        /*0094*/ 	.byte	0x00, 0xf4, 0x21, 0x00


	//----- nvinfo : EIATTR_KPARAM_INFO
	.align		4
.L_29:
        /*0098*/ 	.byte	0x04, 0x17
        /*009a*/ 	.short	(.L_31 - .L_30)
.L_30:
        /*009c*/ 	.word	0x00000000
        /*00a0*/ 	.short	0x0000
        /*00a2*/ 	.short	0x0000
        /*00a4*/ 	.byte	0x00, 0xf4, 0x21, 0x00


	//----- nvinfo : EIATTR_SPARSE_MMA_MASK
	.align		4
.L_31:
        /*00a8*/ 	.byte	0x03, 0x50
        /*00aa*/ 	.short	0x0000


	//----- nvinfo : EIATTR_MAXREG_COUNT
	.align		4
        /*00ac*/ 	.byte	0x03, 0x1b
        /*00ae*/ 	.short	0x00ff


	//----- nvinfo : EIATTR_EXIT_INSTR_OFFSETS
	.align		4
        /*00b0*/ 	.byte	0x04, 0x1c
        /*00b2*/ 	.short	(.L_33 - .L_32)


	//   ....[0]....
.L_32:
        /*00b4*/ 	.word	0x000005d0


	//----- nvinfo : EIATTR_REQNTID
	.align		4
.L_33:
        /*00b8*/ 	.byte	0x04, 0x10
        /*00ba*/ 	.short	(.L_35 - .L_34)
.L_34:
        /*00bc*/ 	.word	0x00000080
        /*00c0*/ 	.word	0x00000001
        /*00c4*/ 	.word	0x00000001


	//----- nvinfo : EIATTR_CBANK_PARAM_SIZE
	.align		4
.L_35:
        /*00c8*/ 	.byte	0x03, 0x19
        /*00ca*/ 	.short	0x004c


	//----- nvinfo : EIATTR_PARAM_CBANK
	.align		4
        /*00cc*/ 	.byte	0x04, 0x0a
        /*00ce*/ 	.short	(.L_37 - .L_36)
	.align		4
.L_36:
        /*00d0*/ 	.word	index@(.nv.constant0.triton_poi_fused__native_batch_norm_legit_no_training_cat_relu_13)
        /*00d4*/ 	.short	0x0210
        /*00d6*/ 	.short	0x004c


	//----- nvinfo : EIATTR_SW_WAR
	.align		4
.L_37:
        /*00d8*/ 	.byte	0x04, 0x36
        /*00da*/ 	.short	(.L_39 - .L_38)
.L_38:
        /*00dc*/ 	.word	0x00000008
.L_39:


//--------------------- .nv.callgraph             --------------------------
	.section	.nv.callgraph,"",@"SHT_CUDA_CALLGRAPH"
	.align	4
	.sectionentsize	8
	.align		4
        /*0000*/ 	.word	0x00000000
	.align		4
        /*0004*/ 	.word	0xffffffff
	.align		4
        /*0008*/ 	.word	0x00000000
	.align		4
        /*000c*/ 	.word	0xfffffffe
	.align		4
        /*0010*/ 	.word	0x00000000
	.align		4
        /*0014*/ 	.word	0xfffffffd
	.align		4
        /*0018*/ 	.word	0x00000000
	.align		4
        /*001c*/ 	.word	0xfffffffc


//--------------------- .nv.constant4             --------------------------
	.section	.nv.constant4,"a",@progbits
	.align	8
	.align		8
.nv.constant4:
        /*0000*/ 	.dword	_$_str
	.align		8
        /*0008*/ 	.dword	_$_str_$_2


//--------------------- .text.triton_poi_fused__native_batch_norm_legit_no_training_cat_relu_13 --------------------------
	.section	.text.triton_poi_fused__native_batch_norm_legit_no_training_cat_relu_13,"ax",@progbits
	.align	128
        .global         triton_poi_fused__native_batch_norm_legit_no_training_cat_relu_13
        .type           triton_poi_fused__native_batch_norm_legit_no_training_cat_relu_13,@function
        .size           triton_poi_fused__native_batch_norm_legit_no_training_cat_relu_13,(.L_x_1 - triton_poi_fused__native_batch_norm_legit_no_training_cat_relu_13)
        .other          triton_poi_fused__native_batch_norm_legit_no_training_cat_relu_13,@"STO_CUDA_ENTRY STV_DEFAULT"
triton_poi_fused__native_batch_norm_legit_no_training_cat_relu_13:
.text.triton_poi_fused__native_batch_norm_legit_no_training_cat_relu_13:
[----:B------:R-:W-:Y:S01]  /*0000*/  LDC R1, c[0x0][0x28] ;  /* 0x00000a00ff017b82 */ /* 0x000fe20000000800 */
[----:B------:R-:W1:Y:S07]  /*0010*/  S2R R0, SR_TID.X ;  /* 0x0000000000007919 */ /* 0x000e6e0000002100 */
[----:B------:R-:W2:Y:S01]  /*0020*/  LDC.64 R4, c[0x0][0x230] ;  /* 0x00008c00ff047b82 */ /* 0x000ea20000000a00 */
[----:B------:R-:W-:Y:S01]  /*0030*/  ULDC.64 UR4, c[0x0][0x208] ;  /* 0x0000820000047ab9 */ /* 0x000fe20000000a00 */
[----:B------:R-:W-:Y:S01]  /*0040*/  ULDC.64 UR6, c[0x0][0x218] ;  /* 0x0000860000067ab9 */ /* 0x000fe20000000a00 */
[----:B------:R-:W3:Y:S01]  /*0050*/  S2R R3, SR_CTAID.X ;  /* 0x0000000000037919 */ /* 0x000ee20000002500 */
[----:B------:R-:W-:-:S04]  /*0060*/  ULDC.64 UR8, c[0x0][0x220] ;  /* 0x0000880000087ab9 */ /* 0x000fc80000000a00 */
[----:B------:R-:W4:Y:S01]  /*0070*/  LDC.64 R16, c[0x0][0x238] ;  /* 0x00008e00ff107b82 */ /* 0x000f220000000a00 */
[----:B-1----:R-:W-:-:S05]  /*0080*/  IMAD.SHL.U32 R0, R0, 0x2, RZ ;  /* 0x0000000200007824 */ /* 0x002fca00078e00ff */
[----:B------:R-:W-:-:S05]  /*0090*/  LOP3.LUT R0, R0, 0xfe, RZ, 0xc0, !PT ;  /* 0x000000fe00007812 */ /* 0x000fca00078ec0ff */
[----:B---3--:R-:W-:-:S04]  /*00a0*/  IMAD R0, R3, 0x100, R0 ;  /* 0x0000010003007824 */ /* 0x008fc800078e0200 */
[----:B------:R-:W-:Y:S01]  /*00b0*/  IMAD.HI R10, R0, 0x2aaaaaab, RZ ;  /* 0x2aaaaaab000a7827 */ /* 0x000fe200078e02ff */
[----:B------:R-:W-:-:S04]  /*00c0*/  SHF.R.S32.HI R3, RZ, 0x1f, R0 ;  /* 0x0000001fff037819 */ /* 0x000fc80000011400 */
[----:B------:R-:W-:Y:S02]  /*00d0*/  LEA.HI R6, R3, R0, RZ, 0x6 ;  /* 0x0000000003067211 */ /* 0x000fe400078f30ff */
[----:B------:R-:W-:Y:S02]  /*00e0*/  SHF.R.U32.HI R11, RZ, 0x1f, R10 ;  /* 0x0000001fff0b7819 */ /* 0x000fe4000001160a */
[----:B------:R-:W-:Y:S02]  /*00f0*/  SHF.R.S32.HI R9, RZ, 0x6, R6 ;  /* 0x00000006ff097819 */ /* 0x000fe40000011406 */
[----:B------:R-:W-:-:S03]  /*0100*/  LOP3.LUT R7, R6, 0xffffffc0, RZ, 0xc0, !PT ;  /* 0xffffffc006077812 */ /* 0x000fc600078ec0ff */
[----:B------:R-:W-:-:S05]  /*0110*/  IMAD.HI R2, R9, 0x2aaaaaab, RZ ;  /* 0x2aaaaaab09027827 */ /* 0x000fca00078e02ff */
[----:B------:R-:W-:-:S04]  /*0120*/  SHF.R.U32.HI R3, RZ, 0x1f, R2 ;  /* 0x0000001fff037819 */ /* 0x000fc80000011602 */
[----:B------:R-:W-:-:S05]  /*0130*/  LEA.HI R2, R2, R3, RZ, 0x1b ;  /* 0x0000000302027211 */ /* 0x000fca00078fd8ff */
[----:B------:R-:W-:Y:S01]  /*0140*/  IMAD R9, R2, -0xc0, R9 ;  /* 0xffffff4002097824 */ /* 0x000fe200078e0209 */
[----:B------:R-:W-:Y:S01]  /*0150*/  LEA.HI.SX32 R11, R10, R11, 0x15 ;  /* 0x0000000b0a0b7211 */ /* 0x000fe200078faaff */
[----:B------:R-:W-:Y:S01]  /*0160*/  IMAD.IADD R7, R0, 0x1, -R7 ;  /* 0x0000000100077824 */ /* 0x000fe200078e0a07 */
[----:B------:R-:W1:Y:S01]  /*0170*/  LDC.64 R2, c[0x0][0x210] ;  /* 0x00008400ff027b82 */ /* 0x000e620000000a00 */
[----:B--2---:R-:W-:-:S05]  /*0180*/  IMAD.WIDE R4, R9, 0x4, R4 ;  /* 0x0000000409047825 */ /* 0x004fca00078e0204 */
[----:B------:R2:W3:Y:S01]  /*0190*/  LDG.E.EL R8, desc[UR4][R4.64] ;  /* 0x0000000404087981 */ /* 0x0004e2000c2e1900 */
[----:B------:R-:W-:Y:S01]  /*01a0*/  IMAD R7, R11, 0x800, R7 ;  /* 0x000008000b077824 */ /* 0x000fe200078e0207 */
[C---:B------:R-:W-:Y:S01]  /*01b0*/  ISETP.GE.AND P3, PT, R9.reuse, 0x80, PT ;  /* 0x000000800900780c */ /* 0x040fe20003f66270 */
[----:B------:R-:W-:Y:S02]  /*01c0*/  IMAD.SHL.U32 R10, R9, 0x40, RZ ;  /* 0x00000040090a7824 */ /* 0x000fe400078e00ff */
[C---:B------:R-:W-:Y:S01]  /*01d0*/  IMAD R6, R11.reuse, -0x3000, R0 ;  /* 0xffffd0000b067824 */ /* 0x040fe200078e0200 */
[----:B------:R-:W-:Y:S02]  /*01e0*/  SHF.R.S32.HI R13, RZ, 0x1f, R7 ;  /* 0x0000001fff0d7819 */ /* 0x000fe40000011407 */
[----:B------:R-:W-:Y:S01]  /*01f0*/  IADD3 R12, P0, R10, R7, RZ ;  /* 0x000000070a0c7210 */ /* 0x000fe20007f1e0ff */
[----:B------:R-:W-:Y:S01]  /*0200*/  IMAD R19, R11, 0x2000, R6 ;  /* 0x000020000b137824 */ /* 0x000fe200078e0206 */
[----:B------:R-:W-:-:S02]  /*0210*/  LOP3.LUT R7, R9, 0xffffffe0, RZ, 0xc0, !PT ;  /* 0xffffffe009077812 */ /* 0x000fc400078ec0ff */
[----:B------:R-:W-:Y:S01]  /*0220*/  LEA.HI.X.SX32 R13, R10, R13, 0x1, P0 ;  /* 0x0000000d0a0d7211 */ /* 0x000fe200000f0eff */
[C---:B------:R-:W-:Y:S01]  /*0230*/  IMAD.SHL.U32 R20, R12.reuse, 0x4, RZ ;  /* 0x000000040c147824 */ /* 0x040fe200078e00ff */
[----:B------:R-:W-:Y:S01]  /*0240*/  ISETP.NE.AND P0, PT, R7, 0x80, PT ;  /* 0x000000800700780c */ /* 0x000fe20003f05270 */
[----:B------:R-:W5:Y:S01]  /*0250*/  LDC.64 R10, c[0x0][0x240] ;  /* 0x00009000ff0a7b82 */ /* 0x000f620000000a00 */
[----:B--2---:R-:W-:Y:S02]  /*0260*/  SHF.L.U64.HI R4, R12, 0x2, R13 ;  /* 0x000000020c047819 */ /* 0x004fe4000001020d */
[----:B------:R-:W-:Y:S01]  /*0270*/  IADD3 R14, P1, R20, UR6, RZ ;  /* 0x00000006140e7c10 */ /* 0x000fe2000ff3e0ff */
[----:B-1----:R-:W-:Y:S01]  /*0280*/  IMAD.WIDE R18, R19, 0x4, R2 ;  /* 0x0000000413127825 */ /* 0x002fe200078e0202 */
[----:B------:R-:W-:Y:S02]  /*0290*/  IADD3 R20, P2, R20, UR8, RZ ;  /* 0x0000000814147c10 */ /* 0x000fe4000ff5e0ff */
[----:B------:R-:W-:-:S02]  /*02a0*/  CS2R R2, SRZ ;  /* 0x0000000000027805 */ /* 0x000fc4000001ff00 */
[----:B------:R-:W-:Y:S01]  /*02b0*/  IADD3.X R15, R4, UR7, RZ, P1, !PT ;  /* 0x00000007040f7c10 */ /* 0x000fe20008ffe4ff */
[----:B------:R-:W1:Y:S01]  /*02c0*/  LDC.64 R12, c[0x0][0x228] ;  /* 0x00008a00ff0c7b82 */ /* 0x000e620000000a00 */
[----:B------:R-:W-:Y:S02]  /*02d0*/  ISETP.GT.AND P1, PT, R9, 0x9f, PT ;  /* 0x0000009f0900780c */ /* 0x000fe40003f24270 */
[----:B------:R-:W-:Y:S02]  /*02e0*/  IADD3.X R21, R4, UR9, RZ, P2, !PT ;  /* 0x0000000904157c10 */ /* 0x000fe400097fe4ff */
[----:B------:R-:W-:Y:S01]  /*02f0*/  CS2R R4, SRZ ;  /* 0x0000000000047805 */ /* 0x000fe2000001ff00 */
[----:B------:R3:W2:Y:S01]  /*0300*/  @!P0 LDG.E.64 R2, desc[UR4][R14.64+-0x8000] ;  /* 0xff8000040e028981 */ /* 0x0006a2000c1e1b00 */
[----:B------:R-:W-:-:S06]  /*0310*/  CS2R R6, SRZ ;  /* 0x0000000000067805 */ /* 0x000fcc000001ff00 */
[----:B------:R-:W2:Y:S04]  /*0320*/  @!P3 LDG.E.64 R6, desc[UR4][R18.64] ;  /* 0x000000041206b981 */ /* 0x000ea8000c1e1b00 */
[----:B------:R-:W2:Y:S01]  /*0330*/  @P1 LDG.E.64 R4, desc[UR4][R20.64+-0xa000] ;  /* 0xff60000414041981 */ /* 0x000ea2000c1e1b00 */
[----:B-1----:R-:W-:-:S06]  /*0340*/  IMAD.WIDE R12, R9, 0x4, R12 ;  /* 0x00000004090c7825 */ /* 0x002fcc00078e020c */
[----:B------:R1:W2:Y:S01]  /*0350*/  LDG.E.EL R12, desc[UR4][R12.64] ;  /* 0x000000040c0c7981 */ /* 0x0002a2000c2e1900 */
[----:B-----5:R-:W-:-:S04]  /*0360*/  IMAD.WIDE R10, R9, 0x4, R10 ;  /* 0x00000004090a7825 */ /* 0x020fc800078e020a */
[----:B----4-:R-:W-:Y:S02]  /*0370*/  IMAD.WIDE R16, R9, 0x4, R16 ;  /* 0x0000000409107825 */ /* 0x010fe400078e0210 */
[----:B------:R-:W4:Y:S04]  /*0380*/  LDG.E.EL R10, desc[UR4][R10.64] ;  /* 0x000000040a0a7981 */ /* 0x000f28000c2e1900 */
[----:B------:R5:W4:Y:S01]  /*0390*/  LDG.E.EL R9, desc[UR4][R16.64] ;  /* 0x0000000410097981 */ /* 0x000b22000c2e1900 */
[----:B---3--:R-:W-:-:S04]  /*03a0*/  FADD R14, R8, 9.9999997473787516356e-06 ;  /* 0x3727c5ac080e7421 */ /* 0x008fc80000000000 */
[----:B------:R-:W3:Y:S02]  /*03b0*/  MUFU.SQRT R15, R14 ;  /* 0x0000000e000f7308 */ /* 0x000ee40000002000 */
[C---:B---3--:R-:W-:Y:S02]  /*03c0*/  FSETP.GT.AND P2, PT, R15.reuse, 8.50705917302346158658e+37, PT ;  /* 0x7e8000000f00780b */ /* 0x048fe40003f44000 */
[----:B------:R-:W-:-:S11]  /*03d0*/  FSETP.GEU.AND P4, PT, R15, 1.175494350822287508e-38, PT ;  /* 0x008000000f00780b */ /* 0x000fd60003f8e000 */
[----:B------:R-:W-:-:S04]  /*03e0*/  @P2 FMUL R15, R15, 0.25 ;  /* 0x3e8000000f0f2820 */ /* 0x000fc80000400000 */
[----:B------:R-:W-:Y:S01]  /*03f0*/  @!P4 FMUL R15, R15, 16777216 ;  /* 0x4b8000000f0fc820 */ /* 0x000fe20000400000 */
[----:B--2---:R-:W-:Y:S01]  /*0400*/  SEL R8, R2, RZ, !P0 ;  /* 0x000000ff02087207 */ /* 0x004fe20004000000 */
[----:B------:R-:W-:-:S04]  /*0410*/  IMAD.MOV.U32 R2, RZ, RZ, 0x3e800000 ;  /* 0x3e800000ff027424 */ /* 0x000fc800078e00ff */
[----:B------:R-:W2:Y:S01]  /*0420*/  MUFU.RCP R15, R15 ;  /* 0x0000000f000f7308 */ /* 0x000ea20000001000 */
[----:B-1----:R-:W-:Y:S02]  /*0430*/  SEL R13, R3, RZ, !P0 ;  /* 0x000000ff030d7207 */ /* 0x002fe40004000000 */
[----:B------:R-:W-:Y:S02]  /*0440*/  @P0 SEL R13, R5, RZ, P1 ;  /* 0x000000ff050d0207 */ /* 0x000fe40000800000 */
[----:B------:R-:W-:Y:S02]  /*0450*/  @P0 SEL R8, R4, RZ, P1 ;  /* 0x000000ff04080207 */ /* 0x000fe40000800000 */
[----:B------:R-:W-:Y:S02]  /*0460*/  SEL R5, R6, RZ, !P3 ;  /* 0x000000ff06057207 */ /* 0x000fe40005800000 */
[----:B------:R-:W-:Y:S02]  /*0470*/  FSEL R14, R2, 1, P2 ;  /* 0x3f800000020e7808 */ /* 0x000fe40001000000 */
[----:B-----5:R-:W-:Y:S01]  /*0480*/  SEL R16, R7, RZ, !P3 ;  /* 0x000000ff07107207 */ /* 0x020fe20005800000 */
[----:B------:R-:W1:Y:S01]  /*0490*/  LDC.64 R2, c[0x0][0x250] ;  /* 0x00009400ff027b82 */ /* 0x000e620000000a00 */
[----:B------:R-:W-:Y:S01]  /*04a0*/  SEL R4, R5, R8, !P3 ;  /* 0x0000000805047207 */ /* 0x000fe20005800000 */
[----:B------:R-:W-:Y:S01]  /*04b0*/  @!P4 FMUL R14, R14, 16777216 ;  /* 0x4b8000000e0ec820 */ /* 0x000fe20000400000 */
[----:B------:R-:W-:-:S05]  /*04c0*/  SEL R5, R16, R13, !P3 ;  /* 0x0000000d10057207 */ /* 0x000fca0005800000 */
[----:B------:R-:W3:Y:S01]  /*04d0*/  LDC.64 R6, c[0x0][0x248] ;  /* 0x00009200ff067b82 */ /* 0x000ee20000000a00 */
[----:B--2---:R-:W-:Y:S01]  /*04e0*/  FMUL R15, R15, R14 ;  /* 0x0000000e0f0f7220 */ /* 0x004fe20000400000 */
[C---:B------:R-:W-:Y:S01]  /*04f0*/  FADD R8, -R12.reuse, R4 ;  /* 0x000000040c087221 */ /* 0x040fe20000000100 */
[----:B------:R-:W-:-:S03]  /*0500*/  FADD R12, -R12, R5 ;  /* 0x000000050c0c7221 */ /* 0x000fc60000000100 */
[-C--:B------:R-:W-:Y:S01]  /*0510*/  FMUL R8, R8, R15.reuse ;  /* 0x0000000f08087220 */ /* 0x080fe20000400000 */
[----:B------:R-:W-:-:S03]  /*0520*/  FMUL R15, R12, R15 ;  /* 0x0000000f0c0f7220 */ /* 0x000fc60000400000 */
[C-C-:B----4-:R-:W-:Y:S01]  /*0530*/  FFMA R8, R9.reuse, R8, R10.reuse ;  /* 0x0000000809087223 */ /* 0x150fe2000000000a */
[----:B------:R-:W-:-:S04]  /*0540*/  FFMA R15, R9, R15, R10 ;  /* 0x0000000f090f7223 */ /* 0x000fc8000000000a */
[----:B------:R-:W-:Y:S02]  /*0550*/  FSETP.GEU.AND P0, PT, R8, RZ, PT ;  /* 0x000000ff0800720b */ /* 0x000fe40003f0e000 */
[C---:B------:R-:W-:Y:S01]  /*0560*/  FSETP.GEU.AND P1, PT, R15.reuse, RZ, PT ;  /* 0x000000ff0f00720b */ /* 0x040fe20003f2e000 */
[----:B-1----:R-:W-:Y:S01]  /*0570*/  IMAD.WIDE R2, R0, 0x4, R2 ;  /* 0x0000000400027825 */ /* 0x002fe200078e0202 */
[----:B------:R-:W-:Y:S02]  /*0580*/  FSEL R8, R8, RZ, P0 ;  /* 0x000000ff08087208 */ /* 0x000fe40000000000 */
[----:B------:R-:W-:Y:S01]  /*0590*/  FSEL R9, R15, RZ, P1 ;  /* 0x000000ff0f097208 */ /* 0x000fe20000800000 */
[----:B---3--:R-:W-:-:S05]  /*05a0*/  IMAD.WIDE R6, R0, 0x4, R6 ;  /* 0x0000000400067825 */ /* 0x008fca00078e0206 */
[----:B------:R-:W-:Y:S04]  /*05b0*/  STG.E.64 desc[UR4][R6.64], R4 ;  /* 0x0000000406007986 */ /* 0x000fe8000c101b04 */
[----:B------:R-:W-:Y:S01]  /*05c0*/  STG.E.64 desc[UR4][R2.64], R8 ;  /* 0x0000000802007986 */ /* 0x000fe2000c101b04 */
[----:B------:R-:W-:Y:S05]  /*05d0*/  EXIT ;  /* 0x000000000000794d */ /* 0x000fea0003800000 */
.L_x_0:
[----:B------:R-:W-:-:S00]  /*05e0*/  BRA `(.L_x_0) ;  /* 0xfffffffc00fc7947 */ /* 0x000fc0000383ffff */
[----:B------:R-:W-:-:S00]  /*05f0*/  NOP ;  /* 0x0000000000007918 */ /* 0x000fc00000000000 */
        /* <DEDUP_REMOVED lines=8> */
.L_x_1:


//--------------------- .nv.global.init           --------------------------
	.section	.nv.global.init,"aw",@progbits
.nv.global.init:
	.type		_$_str,@object
	.size		_$_str,(_$_str_$_2 - _$_str)
_$_str:
        /*0000*/ 	.byte	0x5f, 0x5f, 0x43, 0x55, 0x44, 0x41, 0x5f, 0x46, 0x54, 0x5a, 0x00
	.type		_$_str_$_2,@object
	.size		_$_str_$_2,(.L_1 - _$_str_$_2)
_$_str_$_2:
        /*000b*/ 	.byte	0x5f, 0x5f, 0x43, 0x55, 0x44, 0x41, 0x5f, 0x50, 0x52, 0x45, 0x43, 0x5f, 0x53, 0x51, 0x52, 0x54
        /*001b*/ 	.byte	0x00
.L_1:


//--------------------- .nv.constant0.triton_poi_fused__native_batch_norm_legit_no_training_cat_relu_13 --------------------------
	.section	.nv.constant0.triton_poi_fused__native_batch_norm_legit_no_training_cat_relu_13,"a",@progbits
	.sectionflags	@""
	.align	4
.nv.constant0.triton_poi_fused__native_batch_norm_legit_no_training_cat_relu_13:
	.zero		604
